	.headerflags	@"EF_CUDA_TEXMODE_UNIFIED EF_CUDA_64BIT_ADDRESS EF_CUDA_ACCELERATORS EF_CUDA_SM90 EF_CUDA_VIRTUAL_SM(EF_CUDA_SM90)"
	.elftype	@"ET_EXEC"


//--------------------- .nv.info                  --------------------------
	.section	.nv.info,"",@"SHT_CUDA_INFO"
	.align	4


	//----- nvinfo : EIATTR_REGCOUNT
	.align		4
        /*0000*/ 	.byte	0x04, 0x2f
        /*0002*/ 	.short	(.L_1 - .L_0)
	.align		4
.L_0:
        /*0004*/ 	.word	index@(triton_poi_fused_max_pool2d_with_indices_14)
        /*0008*/ 	.word	0x00000020


	//----- nvinfo : EIATTR_MIN_STACK_SIZE
	.align		4
.L_1:
        /*000c*/ 	.byte	0x04, 0x12
        /*000e*/ 	.short	(.L_3 - .L_2)
	.align		4
.L_2:
        /*0010*/ 	.word	index@(triton_poi_fused_max_pool2d_with_indices_14)
        /*0014*/ 	.word	0x00000000


	//----- nvinfo : EIATTR_FRAME_SIZE
	.align		4
.L_3:
        /*0018*/ 	.byte	0x04, 0x11
        /*001a*/ 	.short	(.L_5 - .L_4)
	.align		4
.L_4:
        /*001c*/ 	.word	index@(triton_poi_fused_max_pool2d_with_indices_14)
        /*0020*/ 	.word	0x00000000


	//----- nvinfo : EIATTR_MIN_STACK_SIZE
	.align		4
.L_5:
        /*0024*/ 	.byte	0x04, 0x12
        /*0026*/ 	.short	(.L_7 - .L_6)
	.align		4
.L_6:
        /*0028*/ 	.word	index@(triton_poi_fused_max_pool2d_with_indices_14)
        /*002c*/ 	.word	0x00000000
.L_7:


//--------------------- .nv.info.triton_poi_fused_max_pool2d_with_indices_14 --------------------------
	.section	.nv.info.triton_poi_fused_max_pool2d_with_indices_14,"",@"SHT_CUDA_INFO"
	.sectionflags	@""
	.align	4


	//----- nvinfo : EIATTR_CUDA_API_VERSION
	.align		4
        /*0000*/ 	.byte	0x04, 0x37
        /*0002*/ 	.short	(.L_9 - .L_8)
.L_8:
        /*0004*/ 	.word	0x0000007c


	//----- nvinfo : EIATTR_KPARAM_INFO
	.align		4
.L_9:
        /*0008*/ 	.byte	0x04, 0x17
        /*000a*/ 	.short	(.L_11 - .L_10)
.L_10:
        /*000c*/ 	.word	0x00000000
        /*0010*/ 	.short	0x0003
        /*0012*/ 	.short	0x0018
        /*0014*/ 	.byte	0x00, 0xf0, 0x11, 0x00


	//----- nvinfo : EIATTR_KPARAM_INFO
	.align		4
.L_11:
        /*0018*/ 	.byte	0x04, 0x17
        /*001a*/ 	.short	(.L_13 - .L_12)
.L_12:
        /*001c*/ 	.word	0x00000000
        /*0020*/ 	.short	0x0002
        /*0022*/ 	.short	0x0010
        /*0024*/ 	.byte	0x00, 0xf4, 0x21, 0x00


	//----- nvinfo : EIATTR_KPARAM_INFO
	.align		4
.L_13:
        /*0028*/ 	.byte	0x04, 0x17
        /*002a*/ 	.short	(.L_15 - .L_14)
.L_14:
        /*002c*/ 	.word	0x00000000
        /*0030*/ 	.short	0x0001
        /*0032*/ 	.short	0x0008
        /*0034*/ 	.byte	0x00, 0xf4, 0x21, 0x00


	//----- nvinfo : EIATTR_KPARAM_INFO
	.align		4
.L_15:
        /*0038*/ 	.byte	0x04, 0x17
        /*003a*/ 	.short	(.L_17 - .L_16)
.L_16:
        /*003c*/ 	.word	0x00000000
        /*0040*/ 	.short	0x0000
        /*0042*/ 	.short	0x0000
        /*0044*/ 	.byte	0x00, 0xf4, 0x21, 0x00


	//----- nvinfo : EIATTR_SPARSE_MMA_MASK
	.align		4
.L_17:
        /*0048*/ 	.byte	0x03, 0x50
        /*004a*/ 	.short	0x0000


	//----- nvinfo : EIATTR_MAXREG_COUNT
	.align		4
        /*004c*/ 	.byte	0x03, 0x1b
        /*004e*/ 	.short	0x00ff


	//----- nvinfo : EIATTR_EXIT_INSTR_OFFSETS
	.align		4
        /*0050*/ 	.byte	0x04, 0x1c
        /*0052*/ 	.short	(.L_19 - .L_18)


	//   ....[0]....
.L_18:
        /*0054*/ 	.word	0x00000800


	//----- nvinfo : EIATTR_REQNTID
	.align		4
.L_19:
        /*0058*/ 	.byte	0x04, 0x10
        /*005a*/ 	.short	(.L_21 - .L_20)
.L_20:
        /*005c*/ 	.word	0x00000080
        /*0060*/ 	.word	0x00000001
        /*0064*/ 	.word	0x00000001


	//----- nvinfo : EIATTR_CBANK_PARAM_SIZE
	.align		4
.L_21:
        /*0068*/ 	.byte	0x03, 0x19
        /*006a*/ 	.short	0x001c


	//----- nvinfo : EIATTR_PARAM_CBANK
	.align		4
        /*006c*/ 	.byte	0x04, 0x0a
        /*006e*/ 	.short	(.L_23 - .L_22)
	.align		4
.L_22:
        /*0070*/ 	.word	index@(.nv.constant0.triton_poi_fused_max_pool2d_with_indices_14)
        /*0074*/ 	.short	0x0210
        /*0076*/ 	.short	0x001c


	//----- nvinfo : EIATTR_SW_WAR
	.align		4
.L_23:
        /*0078*/ 	.byte	0x04, 0x36
        /*007a*/ 	.short	(.L_25 - .L_24)
.L_24:
        /*007c*/ 	.word	0x00000008
.L_25:


//--------------------- .nv.callgraph             --------------------------
	.section	.nv.callgraph,"",@"SHT_CUDA_CALLGRAPH"
	.align	4
	.sectionentsize	8
	.align		4
        /*0000*/ 	.word	0x00000000
	.align		4
        /*0004*/ 	.word	0xffffffff
	.align		4
        /*0008*/ 	.word	0x00000000
	.align		4
        /*000c*/ 	.word	0xfffffffe
	.align		4
        /*0010*/ 	.word	0x00000000
	.align		4
        /*0014*/ 	.word	0xfffffffd
	.align		4
        /*0018*/ 	.word	0x00000000
	.align		4
        /*001c*/ 	.word	0xfffffffc


//--------------------- .text.triton_poi_fused_max_pool2d_with_indices_14 --------------------------
	.section	.text.triton_poi_fused_max_pool2d_with_indices_14,"ax",@progbits
	.align	128
        .global         triton_poi_fused_max_pool2d_with_indices_14
        .type           triton_poi_fused_max_pool2d_with_indices_14,@function
        .size           triton_poi_fused_max_pool2d_with_indices_14,(.L_x_1 - triton_poi_fused_max_pool2d_with_indices_14)
        .other          triton_poi_fused_max_pool2d_with_indices_14,@"STO_CUDA_ENTRY STV_DEFAULT"
triton_poi_fused_max_pool2d_with_indices_14:
.text.triton_poi_fused_max_pool2d_with_indices_14:
[----:B------:R-:W-:Y:S01]  /*0000*/  LDC R1, c[0x0][0x28] ;  /* 0x00000a00ff017b82 */ /* 0x000fe20000000800 */
[----:B------:R-:W1:Y:S07]  /*0010*/  S2R R0, SR_TID.X ;  /* 0x0000000000007919 */ /* 0x000e6e0000002100 */
[----:B------:R-:W2:Y:S01]  /*0020*/  LDC.64 R10, c[0x0][0x210] ;  /* 0x00008400ff0a7b82 */ /* 0x000ea20000000a00 */
[----:B------:R-:W-:Y:S01]  /*0030*/  ULDC.64 UR4, c[0x0][0x208] ;  /* 0x0000820000047ab9 */ /* 0x000fe20000000a00 */
[----:B------:R-:W-:Y:S01]  /*0040*/  ULDC.64 UR6, c[0x0][0x220] ;  /* 0x0000880000067ab9 */ /* 0x000fe20000000a00 */
[----:B------:R-:W3:Y:S01]  /*0050*/  S2R R3, SR_CTAID.X ;  /* 0x0000000000037919 */ /* 0x000ee20000002500 */
[----:B-1----:R-:W-:Y:S01]  /*0060*/  IMAD.SHL.U32 R0, R0, 0x4, RZ ;  /* 0x0000000400007824 */ /* 0x002fe200078e00ff */
[----:B---3--:R-:W-:-:S04]  /*0070*/  SHF.R.S32.HI R5, RZ, 0x16, R3 ;  /* 0x00000016ff057819 */ /* 0x008fc80000011403 */
[----:B------:R-:W-:Y:S02]  /*0080*/  LOP3.LUT R0, R0, 0x1fc, RZ, 0xc0, !PT ;  /* 0x000001fc00007812 */ /* 0x000fe400078ec0ff */
[----:B------:R-:W-:-:S03]  /*0090*/  SGXT R5, R5, 0x1 ;  /* 0x000000010505781a */ /* 0x000fc60000000200 */
[----:B------:R-:W-:-:S04]  /*00a0*/  IMAD R0, R3, 0x200, R0 ;  /* 0x0000020003007824 */ /* 0x000fc800078e0200 */
[C---:B------:R-:W-:Y:S01]  /*00b0*/  VIADD R12, R0.reuse, 0x2 ;  /* 0x00000002000c7836 */ /* 0x040fe20000000000 */
[----:B------:R-:W-:Y:S01]  /*00c0*/  SHF.R.S32.HI R3, RZ, 0x1f, R0 ;  /* 0x0000001fff037819 */ /* 0x000fe20000011400 */
[C---:B------:R-:W-:Y:S02]  /*00d0*/  VIADD R8, R0.reuse, 0x3 ;  /* 0x0000000300087836 */ /* 0x040fe40000000000 */
[----:B------:R-:W-:Y:S01]  /*00e0*/  VIADD R9, R0, 0x1 ;  /* 0x0000000100097836 */ /* 0x000fe20000000000 */
[----:B------:R-:W-:Y:S02]  /*00f0*/  LEA.HI R4, R3, R0, RZ, 0x3 ;  /* 0x0000000003047211 */ /* 0x000fe400078f18ff */
[C---:B------:R-:W-:Y:S02]  /*0100*/  LEA.HI R2, R5.reuse, R12, RZ, 0x3 ;  /* 0x0000000c05027211 */ /* 0x040fe400078f18ff */
[----:B------:R-:W-:Y:S01]  /*0110*/  LEA.HI R6, R5, R8, RZ, 0x3 ;  /* 0x0000000805067211 */ /* 0x000fe200078f18ff */
[----:B------:R-:W-:Y:S01]  /*0120*/  IMAD.SHL.U32 R13, R4, 0x4, RZ ;  /* 0x00000004040d7824 */ /* 0x000fe200078e00ff */
[----:B------:R-:W-:-:S02]  /*0130*/  LOP3.LUT R3, R2, 0x7ffffff8, RZ, 0xc0, !PT ;  /* 0x7ffffff802037812 */ /* 0x000fc400078ec0ff */
[----:B------:R-:W-:Y:S02]  /*0140*/  LEA.HI R5, R5, R9, RZ, 0x3 ;  /* 0x0000000905057211 */ /* 0x000fe400078f18ff */
[----:B------:R-:W-:Y:S01]  /*0150*/  LOP3.LUT R13, R13, 0xffffffe0, RZ, 0xc0, !PT ;  /* 0xffffffe00d0d7812 */ /* 0x000fe200078ec0ff */
[----:B------:R-:W-:-:S04]  /*0160*/  IMAD.IADD R12, R12, 0x1, -R3 ;  /* 0x000000010c0c7824 */ /* 0x000fc800078e0a03 */
[----:B------:R-:W-:-:S04]  /*0170*/  IMAD R3, R12, 0x2, R13 ;  /* 0x000000020c037824 */ /* 0x000fc800078e020d */
[----:B--2---:R-:W-:Y:S01]  /*0180*/  IMAD.WIDE R2, R3, 0x4, R10 ;  /* 0x0000000403027825 */ /* 0x004fe200078e020a */
[----:B------:R-:W-:-:S04]  /*0190*/  LOP3.LUT R7, R6, 0x7ffffff8, RZ, 0xc0, !PT ;  /* 0x7ffffff806077812 */ /* 0x000fc800078ec0ff */
[----:B------:R-:W2:Y:S01]  /*01a0*/  LDG.E.EL R15, desc[UR4][R2.64] ;  /* 0x00000004020f7981 */ /* 0x000ea2000c2e1900 */
[----:B------:R-:W-:-:S03]  /*01b0*/  LOP3.LUT R27, R13, 0x10, RZ, 0xfc, !PT ;  /* 0x000000100d1b7812 */ /* 0x000fc600078efcff */
[----:B------:R1:W2:Y:S01]  /*01c0*/  LDG.E.EL R22, desc[UR4][R2.64+0x4] ;  /* 0x0000040402167981 */ /* 0x0002a2000c2e1900 */
[----:B------:R-:W-:Y:S01]  /*01d0*/  LOP3.LUT R6, R5, 0x7ffffff8, RZ, 0xc0, !PT ;  /* 0x7ffffff805067812 */ /* 0x000fe200078ec0ff */
[----:B------:R-:W-:Y:S01]  /*01e0*/  IMAD.IADD R8, R8, 0x1, -R7 ;  /* 0x0000000108087824 */ /* 0x000fe200078e0a07 */
[----:B------:R-:W-:Y:S01]  /*01f0*/  LOP3.LUT R5, R4, 0x7ffffff8, RZ, 0xc0, !PT ;  /* 0x7ffffff804057812 */ /* 0x000fe200078ec0ff */
[----:B------:R-:W-:Y:S02]  /*0200*/  IMAD R25, R12, 0x2, R27 ;  /* 0x000000020c197824 */ /* 0x000fe400078e021b */
[----:B------:R-:W-:Y:S02]  /*0210*/  IMAD R29, R8, 0x2, R13 ;  /* 0x00000002081d7824 */ /* 0x000fe400078e020d */
[----:B------:R-:W-:Y:S02]  /*0220*/  IMAD.IADD R9, R9, 0x1, -R6 ;  /* 0x0000000109097824 */ /* 0x000fe400078e0a06 */
[----:B------:R-:W-:-:S04]  /*0230*/  IMAD.WIDE R24, R25, 0x4, R10 ;  /* 0x0000000419187825 */ /* 0x000fc800078e020a */
[----:B------:R-:W-:Y:S01]  /*0240*/  IMAD.WIDE R28, R29, 0x4, R10 ;  /* 0x000000041d1c7825 */ /* 0x000fe200078e020a */
[----:B------:R3:W4:Y:S03]  /*0250*/  LDG.E.EL R17, desc[UR4][R24.64] ;  /* 0x0000000418117981 */ /* 0x000726000c2e1900 */
[----:B------:R-:W-:Y:S01]  /*0260*/  IMAD R7, R9, 0x2, R13 ;  /* 0x0000000209077824 */ /* 0x000fe200078e020d */
[----:B------:R-:W5:Y:S01]  /*0270*/  LDG.E.EL R23, desc[UR4][R28.64] ;  /* 0x000000041c177981 */ /* 0x000f62000c2e1900 */
[----:B------:R-:W-:Y:S02]  /*0280*/  IMAD.IADD R26, R0, 0x1, -R5 ;  /* 0x00000001001a7824 */ /* 0x000fe400078e0a05 */
[----:B------:R-:W-:Y:S01]  /*0290*/  IMAD.WIDE R4, R7, 0x4, R10 ;  /* 0x0000000407047825 */ /* 0x000fe200078e020a */
[----:B------:R-:W5:Y:S03]  /*02a0*/  LDG.E.EL R16, desc[UR4][R28.64+0x4] ;  /* 0x000004041c107981 */ /* 0x000f66000c2e1900 */
[----:B------:R-:W-:Y:S01]  /*02b0*/  IMAD R7, R26, 0x2, R13 ;  /* 0x000000021a077824 */ /* 0x000fe200078e020d */
[----:B------:R-:W5:Y:S03]  /*02c0*/  LDG.E.EL R21, desc[UR4][R4.64] ;  /* 0x0000000404157981 */ /* 0x000f66000c2e1900 */
[----:B------:R-:W-:Y:S01]  /*02d0*/  IMAD.WIDE R6, R7, 0x4, R10 ;  /* 0x0000000407067825 */ /* 0x000fe200078e020a */
[----:B------:R3:W5:Y:S03]  /*02e0*/  LDG.E.EL R20, desc[UR4][R4.64+0x4] ;  /* 0x0000040404147981 */ /* 0x000766000c2e1900 */
[--C-:B-1----:R-:W-:Y:S01]  /*02f0*/  IMAD R3, R8, 0x2, R27.reuse ;  /* 0x0000000208037824 */ /* 0x102fe200078e021b */
[----:B------:R-:W5:Y:S01]  /*0300*/  LDG.E.EL R19, desc[UR4][R6.64] ;  /* 0x0000000406137981 */ /* 0x000f62000c2e1900 */
[----:B---3--:R-:W-:-:S03]  /*0310*/  IMAD R25, R9, 0x2, R27 ;  /* 0x0000000209197824 */ /* 0x008fc600078e021b */
[----:B------:R1:W3:Y:S01]  /*0320*/  LDG.E.EL R14, desc[UR4][R6.64+0x4] ;  /* 0x00000404060e7981 */ /* 0x0002e2000c2e1900 */
[----:B------:R-:W-:-:S04]  /*0330*/  IMAD.WIDE R2, R3, 0x4, R10 ;  /* 0x0000000403027825 */ /* 0x000fc800078e020a */
[----:B------:R-:W-:Y:S01]  /*0340*/  IMAD.WIDE R24, R25, 0x4, R10 ;  /* 0x0000000419187825 */ /* 0x000fe200078e020a */
[----:B------:R1:W3:Y:S03]  /*0350*/  LDG.E.EL R18, desc[UR4][R2.64] ;  /* 0x0000000402127981 */ /* 0x0002e6000c2e1900 */
[----:B------:R-:W-:Y:S02]  /*0360*/  IMAD R27, R26, 0x2, R27 ;  /* 0x000000021a1b7824 */ /* 0x000fe400078e021b */
[----:B------:R-:W3:Y:S02]  /*0370*/  LDG.E.EL R24, desc[UR4][R24.64] ;  /* 0x0000000418187981 */ /* 0x000ee4000c2e1900 */
[----:B0-----:R-:W-:Y:S01]  /*0380*/  IMAD.WIDE R4, R27, 0x4, R10 ;  /* 0x000000041b047825 */ /* 0x001fe200078e020a */
[----:B------:R-:W-:-:S04]  /*0390*/  LOP3.LUT R13, R13, 0x11, RZ, 0xfc, !PT ;  /* 0x000000110d0d7812 */ /* 0x000fc800078efcff */
[----:B------:R-:W3:Y:S01]  /*03a0*/  LDG.E.EL R27, desc[UR4][R4.64] ;  /* 0x00000004041b7981 */ /* 0x000ee2000c2e1900 */
[--C-:B------:R-:W-:Y:S02]  /*03b0*/  IMAD R29, R12, 0x2, R13.reuse ;  /* 0x000000020c1d7824 */ /* 0x100fe400078e020d */
[--C-:B------:R-:W-:Y:S02]  /*03c0*/  IMAD R8, R8, 0x2, R13.reuse ;  /* 0x0000000208087824 */ /* 0x100fe400078e020d */
[--C-:B------:R-:W-:Y:S02]  /*03d0*/  IMAD R9, R9, 0x2, R13.reuse ;  /* 0x0000000209097824 */ /* 0x100fe400078e020d */
[----:B-1----:R-:W-:Y:S02]  /*03e0*/  IMAD R7, R26, 0x2, R13 ;  /* 0x000000021a077824 */ /* 0x002fe400078e020d */
[----:B------:R-:W-:-:S04]  /*03f0*/  IMAD.WIDE R12, R29, 0x4, R10 ;  /* 0x000000041d0c7825 */ /* 0x000fc800078e020a */
[--C-:B------:R-:W-:Y:S01]  /*0400*/  IMAD.WIDE R2, R8, 0x4, R10.reuse ;  /* 0x0000000408027825 */ /* 0x100fe200078e020a */
[----:B------:R-:W3:Y:S03]  /*0410*/  LDG.E.EL R6, desc[UR4][R12.64] ;  /* 0x000000040c067981 */ /* 0x000ee6000c2e1900 */
[----:B------:R-:W-:-:S04]  /*0420*/  IMAD.WIDE R8, R9, 0x4, R10 ;  /* 0x0000000409087825 */ /* 0x000fc800078e020a */
[----:B------:R-:W-:Y:S01]  /*0430*/  IMAD.WIDE R10, R7, 0x4, R10 ;  /* 0x00000004070a7825 */ /* 0x000fe200078e020a */
[----:B------:R-:W3:Y:S04]  /*0440*/  LDG.E.EL R5, desc[UR4][R8.64] ;  /* 0x0000000408057981 */ /* 0x000ee8000c2e1900 */
[----:B------:R0:W3:Y:S04]  /*0450*/  LDG.E.EL R7, desc[UR4][R2.64] ;  /* 0x0000000402077981 */ /* 0x0000e8000c2e1900 */
[----:B------:R1:W3:Y:S01]  /*0460*/  LDG.E.EL R4, desc[UR4][R10.64] ;  /* 0x000000040a047981 */ /* 0x0002e2000c2e1900 */
[----:B0-----:R-:W0:Y:S02]  /*0470*/  LDC.64 R2, c[0x0][0x218] ;  /* 0x00008600ff027b82 */ /* 0x001e240000000a00 */
[----:B0-----:R-:W-:Y:S01]  /*0480*/  IMAD.WIDE R2, R0, 0x4, R2 ;  /* 0x0000000400027825 */ /* 0x001fe200078e0202 */
[----:B--2---:R-:W-:-:S02]  /*0490*/  FSETP.GT.AND P5, PT, R22, R15, PT ;  /* 0x0000000f1600720b */ /* 0x004fc40003fa4000 */
[----:B------:R-:W-:-:S11]  /*04a0*/  FSETP.NAN.AND P0, PT, R22, R22, PT ;  /* 0x000000161600720b */ /* 0x000fd60003f08000 */
[----:B------:R-:W-:-:S04]  /*04b0*/  @!P5 SEL R22, R22, R15, P0 ;  /* 0x0000000f1616d207 */ /* 0x000fc80000000000 */
[----:B----4-:R-:W-:Y:S02]  /*04c0*/  FSETP.GEU.AND P1, PT, R22, R17, PT ;  /* 0x000000111600720b */ /* 0x010fe40003f2e000 */
[C---:B-----5:R-:W-:Y:S02]  /*04d0*/  FSETP.GT.AND P4, PT, R16.reuse, R23, PT ;  /* 0x000000171000720b */ /* 0x060fe40003f84000 */
[----:B------:R-:W-:Y:S02]  /*04e0*/  FSETP.NAN.AND P6, PT, R17, R17, PT ;  /* 0x000000111100720b */ /* 0x000fe40003fc8000 */
[----:B------:R-:W-:Y:S02]  /*04f0*/  FSETP.NAN.AND P0, PT, R16, R16, PT ;  /* 0x000000101000720b */ /* 0x000fe40003f08000 */
[----:B------:R-:W-:-:S05]  /*0500*/  FSETP.GT.AND P3, PT, R20, R21, PT ;  /* 0x000000151400720b */ /* 0x000fca0003f64000 */
[----:B------:R-:W-:Y:S02]  /*0510*/  @P1 SEL R17, R17, R22, P6 ;  /* 0x0000001611111207 */ /* 0x000fe40003000000 */
[----:B------:R-:W-:Y:S02]  /*0520*/  FSETP.NAN.AND P6, PT, R20, R20, PT ;  /* 0x000000141400720b */ /* 0x000fe40003fc8000 */
[----:B---3--:R-:W-:Y:S02]  /*0530*/  FSETP.GT.AND P2, PT, R14, R19, PT ;  /* 0x000000130e00720b */ /* 0x008fe40003f44000 */
[----:B------:R-:W-:Y:S02]  /*0540*/  @!P4 SEL R16, R16, R23, P0 ;  /* 0x000000171010c207 */ /* 0x000fe40000000000 */
[----:B------:R-:W-:Y:S02]  /*0550*/  @!P3 SEL R20, R20, R21, P6 ;  /* 0x000000151414b207 */ /* 0x000fe40003000000 */
[----:B------:R-:W-:-:S02]  /*0560*/  FSETP.GEU.AND P0, PT, R16, R18, PT ;  /* 0x000000121000720b */ /* 0x000fc40003f0e000 */
[----:B------:R-:W-:Y:S02]  /*0570*/  FSETP.NAN.AND P6, PT, R14, R14, PT ;  /* 0x0000000e0e00720b */ /* 0x000fe40003fc8000 */
[----:B------:R-:W-:Y:S02]  /*0580*/  SEL R9, RZ, 0x1, !P5 ;  /* 0x00000001ff097807 */ /* 0x000fe40006800000 */
[----:B------:R-:W-:Y:S02]  /*0590*/  FSETP.GEU.AND P5, PT, R20, R24, PT ;  /* 0x000000181400720b */ /* 0x000fe40003fae000 */
[----:B------:R-:W-:Y:S02]  /*05a0*/  @!P2 SEL R14, R14, R19, P6 ;  /* 0x000000130e0ea207 */ /* 0x000fe40003000000 */
[----:B------:R-:W-:Y:S02]  /*05b0*/  SEL R8, RZ, 0x1, !P4 ;  /* 0x00000001ff087807 */ /* 0x000fe40006000000 */
[----:B------:R-:W-:-:S02]  /*05c0*/  FSETP.NAN.AND P6, PT, R18, R18, PT ;  /* 0x000000121200720b */ /* 0x000fc40003fc8000 */
[-C--:B------:R-:W-:Y:S02]  /*05d0*/  FSETP.GEU.AND P4, PT, R14, R27.reuse, PT ;  /* 0x0000001b0e00720b */ /* 0x080fe40003f8e000 */
[----:B------:R-:W-:Y:S02]  /*05e0*/  @P0 SEL R18, R18, R16, P6 ;  /* 0x0000001012120207 */ /* 0x000fe40003000000 */
[C---:B------:R-:W-:Y:S02]  /*05f0*/  FSETP.NAN.AND P6, PT, R24.reuse, R24, PT ;  /* 0x000000181800720b */ /* 0x040fe40003fc8000 */
[----:B-1----:R-:W-:Y:S02]  /*0600*/  SEL R11, RZ, 0x1, !P2 ;  /* 0x00000001ff0b7807 */ /* 0x002fe40005000000 */
[----:B------:R-:W-:Y:S02]  /*0610*/  @P5 SEL R24, R24, R20, P6 ;  /* 0x0000001418185207 */ /* 0x000fe40003000000 */
[----:B------:R-:W-:-:S02]  /*0620*/  FSETP.NAN.AND P6, PT, R27, R27, PT ;  /* 0x0000001b1b00720b */ /* 0x000fc40003fc8000 */
[----:B------:R-:W-:Y:S02]  /*0630*/  SEL R11, R11, 0x2, P4 ;  /* 0x000000020b0b7807 */ /* 0x000fe40002000000 */
[----:B------:R-:W-:Y:S02]  /*0640*/  @P4 SEL R27, R27, R14, P6 ;  /* 0x0000000e1b1b4207 */ /* 0x000fe40003000000 */
[----:B------:R-:W-:Y:S02]  /*0650*/  FSETP.GEU.AND P4, PT, R17, R6, PT ;  /* 0x000000061100720b */ /* 0x000fe40003f8e000 */
[----:B------:R-:W-:Y:S02]  /*0660*/  SEL R10, RZ, 0x1, !P3 ;  /* 0x00000001ff0a7807 */ /* 0x000fe40005800000 */
[----:B------:R-:W-:Y:S02]  /*0670*/  SEL R9, R9, 0x2, P1 ;  /* 0x0000000209097807 */ /* 0x000fe40000800000 */
[----:B------:R-:W-:-:S02]  /*0680*/  SEL R8, R8, 0x2, P0 ;  /* 0x0000000208087807 */ /* 0x000fc40000000000 */
[----:B------:R-:W-:Y:S02]  /*0690*/  FSETP.GEU.AND P0, PT, R18, R7, PT ;  /* 0x000000071200720b */ /* 0x000fe40003f0e000 */
[----:B------:R-:W-:Y:S02]  /*06a0*/  FSETP.GEU.AND P1, PT, R24, R5, PT ;  /* 0x000000051800720b */ /* 0x000fe40003f2e000 */
[----:B------:R-:W-:Y:S02]  /*06b0*/  FSETP.GEU.AND P2, PT, R27, R4, PT ;  /* 0x000000041b00720b */ /* 0x000fe40003f4e000 */
[----:B------:R-:W-:Y:S02]  /*06c0*/  SEL R10, R10, 0x2, P5 ;  /* 0x000000020a0a7807 */ /* 0x000fe40002800000 */
[----:B------:R-:W-:Y:S02]  /*06d0*/  FSETP.NAN.AND P3, PT, R6, R6, PT ;  /* 0x000000060600720b */ /* 0x000fe40003f68000 */
[----:B------:R-:W-:-:S02]  /*06e0*/  SEL R9, R9, 0x3, P4 ;  /* 0x0000000309097807 */ /* 0x000fc40002000000 */
[----:B------:R-:W-:Y:S02]  /*06f0*/  SEL R8, R8, 0x3, P0 ;  /* 0x0000000308087807 */ /* 0x000fe40000000000 */
[----:B------:R-:W-:Y:S02]  /*0700*/  SEL R10, R10, 0x3, P1 ;  /* 0x000000030a0a7807 */ /* 0x000fe40000800000 */
[----:B------:R-:W-:Y:S02]  /*0710*/  SEL R11, R11, 0x3, P2 ;  /* 0x000000030b0b7807 */ /* 0x000fe40001000000 */
[----:B------:R-:W-:Y:S02]  /*0720*/  @P4 SEL R6, R6, R17, P3 ;  /* 0x0000001106064207 */ /* 0x000fe40001800000 */
[----:B------:R-:W-:Y:S02]  /*0730*/  PRMT R13, R9, 0x3340, R8 ;  /* 0x00003340090d7816 */ /* 0x000fe40000000008 */
[----:B------:R-:W-:-:S02]  /*0740*/  FSETP.NAN.AND P3, PT, R7, R7, PT ;  /* 0x000000070700720b */ /* 0x000fc40003f68000 */
[----:B------:R-:W-:Y:S02]  /*0750*/  FSETP.NAN.AND P4, PT, R5, R5, PT ;  /* 0x000000050500720b */ /* 0x000fe40003f88000 */
[----:B------:R-:W-:Y:S02]  /*0760*/  FSETP.NAN.AND P5, PT, R4, R4, PT ;  /* 0x000000040400720b */ /* 0x000fe40003fa8000 */
[----:B------:R-:W-:Y:S02]  /*0770*/  PRMT R10, R11, 0x3340, R10 ;  /* 0x000033400b0a7816 */ /* 0x000fe4000000000a */
[----:B------:R-:W-:Y:S02]  /*0780*/  IADD3 R8, P6, R0, UR6, RZ ;  /* 0x0000000600087c10 */ /* 0x000fe4000ffde0ff */
[----:B------:R-:W-:Y:S02]  /*0790*/  @P0 SEL R7, R7, R18, P3 ;  /* 0x0000001207070207 */ /* 0x000fe40001800000 */
[----:B------:R-:W-:-:S02]  /*07a0*/  @P1 SEL R5, R5, R24, P4 ;  /* 0x0000001805051207 */ /* 0x000fc40002000000 */
[----:B------:R-:W-:Y:S02]  /*07b0*/  @P2 SEL R4, R4, R27, P5 ;  /* 0x0000001b04042207 */ /* 0x000fe40002800000 */
[----:B------:R-:W-:Y:S02]  /*07c0*/  LEA.HI.X.SX32 R9, R0, UR7, 0x1, P6 ;  /* 0x0000000700097c11 */ /* 0x000fe4000b0f0eff */
[----:B------:R-:W-:Y:S01]  /*07d0*/  PRMT R13, R10, 0x5410, R13 ;  /* 0x000054100a0d7816 */ /* 0x000fe2000000000d */
[----:B------:R-:W-:Y:S04]  /*07e0*/  STG.E.128 desc[UR4][R2.64], R4 ;  /* 0x0000000402007986 */ /* 0x000fe8000c101d04 */
[----:B------:R-:W-:Y:S01]  /*07f0*/  STG.E desc[UR4][R8.64], R13 ;  /* 0x0000000d08007986 */ /* 0x000fe2000c101904 */
[----:B------:R-:W-:Y:S05]  /*0800*/  EXIT ;  /* 0x000000000000794d */ /* 0x000fea0003800000 */
.L_x_0:
[----:B------:R-:W-:-:S00]  /*0810*/  BRA `(.L_x_0) ;  /* 0xfffffffc00fc7947 */ /* 0x000fc0000383ffff */
[----:B------:R-:W-:-:S00]  /*0820*/  NOP ;  /* 0x0000000000007918 */ /* 0x000fc00000000000 */
        /* <DEDUP_REMOVED lines=13> */
.L_x_1:


//--------------------- .nv.constant0.triton_poi_fused_max_pool2d_with_indices_14 --------------------------
	.section	.nv.constant0.triton_poi_fused_max_pool2d_with_indices_14,"a",@progbits
	.sectionflags	@""
	.align	4
.nv.constant0.triton_poi_fused_max_pool2d_with_indices_14:
	.zero		556
